	.headerflags	@"EF_CUDA_TEXMODE_UNIFIED EF_CUDA_64BIT_ADDRESS EF_CUDA_ACCELERATORS EF_CUDA_SM90 EF_CUDA_VIRTUAL_SM(EF_CUDA_SM90)"
	.elftype	@"ET_EXEC"


//--------------------- .nv.info                  --------------------------
	.section	.nv.info,"",@"SHT_CUDA_INFO"
	.align	4


	//----- nvinfo : EIATTR_REGCOUNT
	.align		4
        /*0000*/ 	.byte	0x04, 0x2f
        /*0002*/ 	.short	(.L_1 - .L_0)
	.align		4
.L_0:
        /*0004*/ 	.word	index@(triton_poi_fused_add_convolution_hardtanh_backward_2)
        /*0008*/ 	.word	0x0000000c


	//----- nvinfo : EIATTR_MIN_STACK_SIZE
	.align		4
.L_1:
        /*000c*/ 	.byte	0x04, 0x12
        /*000e*/ 	.short	(.L_3 - .L_2)
	.align		4
.L_2:
        /*0010*/ 	.word	index@(triton_poi_fused_add_convolution_hardtanh_backward_2)
        /*0014*/ 	.word	0x00000000


	//----- nvinfo : EIATTR_FRAME_SIZE
	.align		4
.L_3:
        /*0018*/ 	.byte	0x04, 0x11
        /*001a*/ 	.short	(.L_5 - .L_4)
	.align		4
.L_4:
        /*001c*/ 	.word	index@(triton_poi_fused_add_convolution_hardtanh_backward_2)
        /*0020*/ 	.word	0x00000000


	//----- nvinfo : EIATTR_MIN_STACK_SIZE
	.align		4
.L_5:
        /*0024*/ 	.byte	0x04, 0x12
        /*0026*/ 	.short	(.L_7 - .L_6)
	.align		4
.L_6:
        /*0028*/ 	.word	index@(triton_poi_fused_add_convolution_hardtanh_backward_2)
        /*002c*/ 	.word	0x00000000
.L_7:


//--------------------- .nv.info.triton_poi_fused_add_convolution_hardtanh_backward_2 --------------------------
	.section	.nv.info.triton_poi_fused_add_convolution_hardtanh_backward_2,"",@"SHT_CUDA_INFO"
	.sectionflags	@""
	.align	4


	//----- nvinfo : EIATTR_CUDA_API_VERSION
	.align		4
        /*0000*/ 	.byte	0x04, 0x37
        /*0002*/ 	.short	(.L_9 - .L_8)
.L_8:
        /*0004*/ 	.word	0x0000007c


	//----- nvinfo : EIATTR_KPARAM_INFO
	.align		4
.L_9:
        /*0008*/ 	.byte	0x04, 0x17
        /*000a*/ 	.short	(.L_11 - .L_10)
.L_10:
        /*000c*/ 	.word	0x00000000
        /*0010*/ 	.short	0x0003
        /*0012*/ 	.short	0x0018
        /*0014*/ 	.byte	0x00, 0xf0, 0x11, 0x00


	//----- nvinfo : EIATTR_KPARAM_INFO
	.align		4
.L_11:
        /*0018*/ 	.byte	0x04, 0x17
        /*001a*/ 	.short	(.L_13 - .L_12)
.L_12:
        /*001c*/ 	.word	0x00000000
        /*0020*/ 	.short	0x0002
        /*0022*/ 	.short	0x0010
        /*0024*/ 	.byte	0x00, 0xf4, 0x21, 0x00


	//----- nvinfo : EIATTR_KPARAM_INFO
	.align		4
.L_13:
        /*0028*/ 	.byte	0x04, 0x17
        /*002a*/ 	.short	(.L_15 - .L_14)
.L_14:
        /*002c*/ 	.word	0x00000000
        /*0030*/ 	.short	0x0001
        /*0032*/ 	.short	0x0008
        /*0034*/ 	.byte	0x00, 0xf4, 0x21, 0x00


	//----- nvinfo : EIATTR_KPARAM_INFO
	.align		4
.L_15:
        /*0038*/ 	.byte	0x04, 0x17
        /*003a*/ 	.short	(.L_17 - .L_16)
.L_16:
        /*003c*/ 	.word	0x00000000
        /*0040*/ 	.short	0x0000
        /*0042*/ 	.short	0x0000
        /*0044*/ 	.byte	0x00, 0xf4, 0x21, 0x00


	//----- nvinfo : EIATTR_SPARSE_MMA_MASK
	.align		4
.L_17:
        /*0048*/ 	.byte	0x03, 0x50
        /*004a*/ 	.short	0x0000


	//----- nvinfo : EIATTR_MAXREG_COUNT
	.align		4
        /*004c*/ 	.byte	0x03, 0x1b
        /*004e*/ 	.short	0x00ff


	//----- nvinfo : EIATTR_EXIT_INSTR_OFFSETS
	.align		4
        /*0050*/ 	.byte	0x04, 0x1c
        /*0052*/ 	.short	(.L_19 - .L_18)


	//   ....[0]....
.L_18:
        /*0054*/ 	.word	0x000001e0


	//   ....[1]....
        /*0058*/ 	.word	0x00000200


	//----- nvinfo : EIATTR_REQNTID
	.align		4
.L_19:
        /*005c*/ 	.byte	0x04, 0x10
        /*005e*/ 	.short	(.L_21 - .L_20)
.L_20:
        /*0060*/ 	.word	0x00000020
        /*0064*/ 	.word	0x00000001
        /*0068*/ 	.word	0x00000001


	//----- nvinfo : EIATTR_CBANK_PARAM_SIZE
	.align		4
.L_21:
        /*006c*/ 	.byte	0x03, 0x19
        /*006e*/ 	.short	0x001c


	//----- nvinfo : EIATTR_PARAM_CBANK
	.align		4
        /*0070*/ 	.byte	0x04, 0x0a
        /*0072*/ 	.short	(.L_23 - .L_22)
	.align		4
.L_22:
        /*0074*/ 	.word	index@(.nv.constant0.triton_poi_fused_add_convolution_hardtanh_backward_2)
        /*0078*/ 	.short	0x0210
        /*007a*/ 	.short	0x001c


	//----- nvinfo : EIATTR_SW_WAR
	.align		4
.L_23:
        /*007c*/ 	.byte	0x04, 0x36
        /*007e*/ 	.short	(.L_25 - .L_24)
.L_24:
        /*0080*/ 	.word	0x00000008
.L_25:


//--------------------- .nv.callgraph             --------------------------
	.section	.nv.callgraph,"",@"SHT_CUDA_CALLGRAPH"
	.align	4
	.sectionentsize	8
	.align		4
        /*0000*/ 	.word	0x00000000
	.align		4
        /*0004*/ 	.word	0xffffffff
	.align		4
        /*0008*/ 	.word	0x00000000
	.align		4
        /*000c*/ 	.word	0xfffffffe
	.align		4
        /*0010*/ 	.word	0x00000000
	.align		4
        /*0014*/ 	.word	0xfffffffd
	.align		4
        /*0018*/ 	.word	0x00000000
	.align		4
        /*001c*/ 	.word	0xfffffffc


//--------------------- .text.triton_poi_fused_add_convolution_hardtanh_backward_2 --------------------------
	.section	.text.triton_poi_fused_add_convolution_hardtanh_backward_2,"ax",@progbits
	.align	128
        .global         triton_poi_fused_add_convolution_hardtanh_backward_2
        .type           triton_poi_fused_add_convolution_hardtanh_backward_2,@function
        .size           triton_poi_fused_add_convolution_hardtanh_backward_2,(.L_x_1 - triton_poi_fused_add_convolution_hardtanh_backward_2)
        .other          triton_poi_fused_add_convolution_hardtanh_backward_2,@"STO_CUDA_ENTRY STV_DEFAULT"
triton_poi_fused_add_convolution_hardtanh_backward_2:
.text.triton_poi_fused_add_convolution_hardtanh_backward_2:
[----:B------:R-:W0:Y:S02]  /*0000*/  LDC R1, c[0x0][0x28] ;  /* 0x00000a00ff017b82 */ /* 0x000e240000000800 */
[----:B------:R-:W1:Y:S01]  /*0010*/  S2R R8, SR_TID.X ;  /* 0x0000000000087919 */ /* 0x000e620000002100 */
[----:B------:R-:W2:Y:S01]  /*0020*/  LDC.64 R4, c[0x0][0x218] ;  /* 0x00008600ff047b82 */ /* 0x000ea20000000a00 */
[----:B------:R-:W-:Y:S01]  /*0030*/  ULDC.64 UR4, c[0x0][0x208] ;  /* 0x0000820000047ab9 */ /* 0x000fe20000000a00 */
[----:B------:R-:W-:Y:S01]  /*0040*/  ULDC.64 UR6, c[0x0][0x220] ;  /* 0x0000880000067ab9 */ /* 0x000fe20000000a00 */
[----:B------:R-:W3:Y:S05]  /*0050*/  S2R R7, SR_CTAID.X ;  /* 0x0000000000077919 */ /* 0x000eea0000002500 */
[----:B------:R-:W4:Y:S01]  /*0060*/  LDC.64 R2, c[0x0][0x210] ;  /* 0x00008400ff027b82 */ /* 0x000f220000000a00 */
[----:B-1----:R-:W-:-:S02]  /*0070*/  LOP3.LUT R0, R8, 0xf, RZ, 0xc0, !PT ;  /* 0x0000000f08007812 */ /* 0x002fc400078ec0ff */
[----:B---3--:R-:W-:-:S03]  /*0080*/  SHF.R.S32.HI R6, RZ, 0x1b, R7 ;  /* 0x0000001bff067819 */ /* 0x008fc60000011407 */
[----:B------:R-:W-:Y:S01]  /*0090*/  IMAD R7, R7, 0x10, R0 ;  /* 0x0000001007077824 */ /* 0x000fe200078e0200 */
[----:B------:R-:W-:-:S03]  /*00a0*/  SGXT R0, R6, 0x1 ;  /* 0x000000010600781a */ /* 0x000fc60000000200 */
[C---:B----4-:R-:W-:Y:S01]  /*00b0*/  IMAD.WIDE R2, R7.reuse, 0x4, R2 ;  /* 0x0000000407027825 */ /* 0x050fe200078e0202 */
[----:B------:R-:W-:Y:S02]  /*00c0*/  ISETP.GE.AND P0, PT, R7, 0x10, PT ;  /* 0x000000100700780c */ /* 0x000fe40003f06270 */
[----:B------:R-:W-:-:S04]  /*00d0*/  LEA.HI R0, R0, R7, RZ, 0x2 ;  /* 0x0000000700007211 */ /* 0x000fc800078f10ff */
[----:B------:R-:W-:-:S05]  /*00e0*/  LOP3.LUT R0, R0, 0xfffffffc, RZ, 0xc0, !PT ;  /* 0xfffffffc00007812 */ /* 0x000fca00078ec0ff */
[----:B------:R-:W-:Y:S02]  /*00f0*/  IMAD.IADD R9, R7, 0x1, -R0 ;  /* 0x0000000107097824 */ /* 0x000fe400078e0a00 */
[----:B------:R-:W-:Y:S02]  /*0100*/  IMAD.MOV.U32 R0, RZ, RZ, RZ ;  /* 0x000000ffff007224 */ /* 0x000fe400078e00ff */
[----:B--2---:R-:W-:-:S04]  /*0110*/  IMAD.WIDE R4, R9, 0x4, R4 ;  /* 0x0000000409047825 */ /* 0x004fc800078e0204 */
[----:B------:R-:W-:Y:S01]  /*0120*/  IMAD.MOV.U32 R9, RZ, RZ, RZ ;  /* 0x000000ffff097224 */ /* 0x000fe200078e00ff */
[----:B------:R-:W2:Y:S05]  /*0130*/  @!P0 LDG.E R0, desc[UR4][R2.64] ;  /* 0x0000000402008981 */ /* 0x000eaa000c1e1900 */
[----:B------:R-:W2:Y:S01]  /*0140*/  @!P0 LDG.E.EL R9, desc[UR4][R4.64] ;  /* 0x0000000404098981 */ /* 0x000ea2000c2e1900 */
[----:B------:R-:W-:Y:S02]  /*0150*/  LOP3.LUT P0, RZ, R8, 0x10, RZ, 0xc0, !PT ;  /* 0x0000001008ff7812 */ /* 0x000fe4000780c0ff */
[----:B------:R-:W-:Y:S02]  /*0160*/  IADD3 R6, P2, R7, UR6, RZ ;  /* 0x0000000607067c10 */ /* 0x000fe4000ff5e0ff */
[----:B------:R-:W-:-:S02]  /*0170*/  ISETP.LT.AND P0, PT, R7, 0x10, !P0 ;  /* 0x000000100700780c */ /* 0x000fc40004701270 */
[----:B------:R-:W-:Y:S01]  /*0180*/  LEA.HI.X.SX32 R7, R7, UR7, 0x1, P2 ;  /* 0x0000000707077c11 */ /* 0x000fe200090f0eff */
[----:B--2---:R-:W-:-:S04]  /*0190*/  FADD R0, R9, R0 ;  /* 0x0000000009007221 */ /* 0x004fc80000000000 */
[----:B------:R-:W-:-:S05]  /*01a0*/  FADD R0, R0, 3 ;  /* 0x4040000000007421 */ /* 0x000fca0000000000 */
[----:B------:R-:W-:-:S04]  /*01b0*/  FSETP.GE.AND P1, PT, R0, 6, PT ;  /* 0x40c000000000780b */ /* 0x000fc80003f26000 */
[----:B------:R-:W-:-:S04]  /*01c0*/  FSETP.LE.OR P1, PT, R0, RZ, P1 ;  /* 0x000000ff0000720b */ /* 0x000fc80000f23400 */
[----:B------:R-:W-:Y:S01]  /*01d0*/  SEL R3, RZ, 0x1, !P1 ;  /* 0x00000001ff037807 */ /* 0x000fe20004800000 */
[----:B------:R-:W-:Y:S08]  /*01e0*/  @!P0 EXIT ;  /* 0x000000000000894d */ /* 0x000ff00003800000 */
[----:B------:R-:W-:Y:S01]  /*01f0*/  STG.E.U8 desc[UR4][R6.64], R3 ;  /* 0x0000000306007986 */ /* 0x000fe2000c101104 */
[----:B------:R-:W-:Y:S05]  /*0200*/  EXIT ;  /* 0x000000000000794d */ /* 0x000fea0003800000 */
.L_x_0:
[----:B------:R-:W-:-:S00]  /*0210*/  BRA `(.L_x_0) ;  /* 0xfffffffc00fc7947 */ /* 0x000fc0000383ffff */
[----:B------:R-:W-:-:S00]  /*0220*/  NOP ;  /* 0x0000000000007918 */ /* 0x000fc00000000000 */
        /* <DEDUP_REMOVED lines=13> */
.L_x_1:


//--------------------- .nv.constant0.triton_poi_fused_add_convolution_hardtanh_backward_2 --------------------------
	.section	.nv.constant0.triton_poi_fused_add_convolution_hardtanh_backward_2,"a",@progbits
	.sectionflags	@""
	.align	4
.nv.constant0.triton_poi_fused_add_convolution_hardtanh_backward_2:
	.zero		556
